//
// Generated by NVIDIA NVVM Compiler
//
// Compiler Build ID: CL-36424714
// Cuda compilation tools, release 13.0, V13.0.88
// Based on NVVM 20.0.0
//

.version 9.0
.target sm_100
.address_size 64

	// .globl	_Z21mandelbrot_tiled_fp32Piiiffff
// _ZZ21mandelbrot_tiled_fp32PiiiffffE11tile_coords_$_0 has been demoted
// _ZZ21mandelbrot_tiled_fp32PiiiffffE11tile_coords_$_1 has been demoted

.visible .entry _Z21mandelbrot_tiled_fp32Piiiffff(
	.param .u64 .ptr .align 1 _Z21mandelbrot_tiled_fp32Piiiffff_param_0,
	.param .u32 _Z21mandelbrot_tiled_fp32Piiiffff_param_1,
	.param .u32 _Z21mandelbrot_tiled_fp32Piiiffff_param_2,
	.param .f32 _Z21mandelbrot_tiled_fp32Piiiffff_param_3,
	.param .f32 _Z21mandelbrot_tiled_fp32Piiiffff_param_4,
	.param .f32 _Z21mandelbrot_tiled_fp32Piiiffff_param_5,
	.param .f32 _Z21mandelbrot_tiled_fp32Piiiffff_param_6
)
{
	.reg .pred 	%p<8>;
	.reg .b32 	%r<19>;
	.reg .b32 	%f<31>;
	.reg .b64 	%rd<5>;
	// demoted variable
	.shared .align 4 .f32 _ZZ21mandelbrot_tiled_fp32PiiiffffE11tile_coords_$_0;
	// demoted variable
	.shared .align 4 .f32 _ZZ21mandelbrot_tiled_fp32PiiiffffE11tile_coords_$_1;
	ld.param.u64 	%rd1, [_Z21mandelbrot_tiled_fp32Piiiffff_param_0];
	ld.param.u32 	%r9, [_Z21mandelbrot_tiled_fp32Piiiffff_param_1];
	ld.param.u32 	%r10, [_Z21mandelbrot_tiled_fp32Piiiffff_param_2];
	ld.param.f32 	%f11, [_Z21mandelbrot_tiled_fp32Piiiffff_param_3];
	ld.param.f32 	%f12, [_Z21mandelbrot_tiled_fp32Piiiffff_param_4];
	ld.param.f32 	%f13, [_Z21mandelbrot_tiled_fp32Piiiffff_param_5];
	ld.param.f32 	%f14, [_Z21mandelbrot_tiled_fp32Piiiffff_param_6];
	mov.u32 	%r1, %tid.x;
	mov.u32 	%r2, %tid.y;
	mov.u32 	%r11, %ctaid.x;
	mov.u32 	%r12, %ntid.x;
	mul.lo.s32 	%r3, %r11, %r12;
	add.s32 	%r4, %r3, %r1;
	mov.u32 	%r13, %ctaid.y;
	mov.u32 	%r14, %ntid.y;
	mul.lo.s32 	%r5, %r13, %r14;
	add.s32 	%r6, %r5, %r2;
	or.b32  	%r15, %r1, %r2;
	setp.ne.s32 	%p1, %r15, 0;
	@%p1 bra 	$L__BB0_2;
	cvt.rn.f32.u32 	%f15, %r3;
	fma.rn.f32 	%f16, %f13, %f15, %f11;
	st.shared.f32 	[_ZZ21mandelbrot_tiled_fp32PiiiffffE11tile_coords_$_0], %f16;
	cvt.rn.f32.u32 	%f17, %r5;
	fma.rn.f32 	%f18, %f14, %f17, %f12;
	st.shared.f32 	[_ZZ21mandelbrot_tiled_fp32PiiiffffE11tile_coords_$_1], %f18;
$L__BB0_2:
	bar.sync 	0;
	setp.ge.s32 	%p2, %r4, %r9;
	setp.ge.s32 	%p3, %r6, %r10;
	or.pred  	%p4, %p2, %p3;
	@%p4 bra 	$L__BB0_6;
	ld.shared.f32 	%f20, [_ZZ21mandelbrot_tiled_fp32PiiiffffE11tile_coords_$_0];
	cvt.rn.f32.u32 	%f21, %r1;
	fma.rn.f32 	%f1, %f13, %f21, %f20;
	ld.shared.f32 	%f22, [_ZZ21mandelbrot_tiled_fp32PiiiffffE11tile_coords_$_1];
	cvt.rn.f32.u32 	%f23, %r2;
	fma.rn.f32 	%f2, %f14, %f23, %f22;
	mov.b32 	%r18, 0;
	mov.f32 	%f27, 0f00000000;
	mov.f32 	%f28, %f27;
	mov.f32 	%f29, %f27;
	mov.f32 	%f30, %f27;
$L__BB0_4:
	add.f32 	%f24, %f30, %f30;
	fma.rn.f32 	%f29, %f24, %f29, %f2;
	sub.f32 	%f25, %f28, %f27;
	add.f32 	%f30, %f1, %f25;
	mul.f32 	%f28, %f30, %f30;
	mul.f32 	%f27, %f29, %f29;
	add.s32 	%r8, %r18, 1;
	add.f32 	%f26, %f28, %f27;
	setp.le.f32 	%p5, %f26, 0f40800000;
	setp.lt.u32 	%p6, %r18, 49999;
	and.pred  	%p7, %p5, %p6;
	mov.u32 	%r18, %r8;
	@%p7 bra 	$L__BB0_4;
	mad.lo.s32 	%r17, %r9, %r6, %r4;
	cvta.to.global.u64 	%rd2, %rd1;
	mul.wide.s32 	%rd3, %r17, 4;
	add.s64 	%rd4, %rd2, %rd3;
	st.global.u32 	[%rd4], %r8;
$L__BB0_6:
	ret;

}


// ===== COMPILED SASS (sm_100) =====

	.target	sm_100

	.elftype	@"ET_EXEC"


//--------------------- .note.nv.tkinfo           --------------------------
	.section	.note.nv.tkinfo,"",@"SHT_NOTE"
	.sectionflags	@"SHF_NOTE_NV_TKINFO"
	.tkinfo
        /*0018*/ 	.word	0x00000002
        /*0030*/ 	.string	""
        /*0030*/ 	.string	"ptxas"
        /*0030*/ 	.string	"Cuda compilation tools, release 13.0, V13.0.88"
        /*0030*/ 	.string	"Build cuda_13.0.r13.0/compiler.36424714_0"
        /*0030*/ 	.string	"-arch sm_100 -m 64 "



//--------------------- .note.nv.cuinfo           --------------------------
	.section	.note.nv.cuinfo,"",@"SHT_NOTE"
	.sectionflags	@"SHF_NOTE_NV_CUINFO"
        /*0018*/ 	.short	0x0002
        /*001a*/ 	.short	0x0064
        /*001c*/ 	.short	0x0082
	.zero		2


//--------------------- .nv.info                  --------------------------
	.section	.nv.info,"",@"SHT_CUDA_INFO"
	.align	4


	//----- nvinfo : EIATTR_REGCOUNT
	.align		4
        /*0000*/ 	.byte	0x04, 0x2f
        /*0002*/ 	.short	(.L_1 - .L_0)
	.align		4
.L_0:
        /*0004*/ 	.word	index@(_Z21mandelbrot_tiled_fp32Piiiffff)
        /*0008*/ 	.word	0x0000000e


	//----- nvinfo : EIATTR_FRAME_SIZE
	.align		4
.L_1:
        /*000c*/ 	.byte	0x04, 0x11
        /*000e*/ 	.short	(.L_3 - .L_2)
	.align		4
.L_2:
        /*0010*/ 	.word	index@(_Z21mandelbrot_tiled_fp32Piiiffff)
        /*0014*/ 	.word	0x00000000


	//----- nvinfo : EIATTR_MIN_STACK_SIZE
	.align		4
.L_3:
        /*0018*/ 	.byte	0x04, 0x12
        /*001a*/ 	.short	(.L_5 - .L_4)
	.align		4
.L_4:
        /*001c*/ 	.word	index@(_Z21mandelbrot_tiled_fp32Piiiffff)
        /*0020*/ 	.word	0x00000000
.L_5:


//--------------------- .nv.compat                --------------------------
	.section	.nv.compat,"",@"SHT_CUDA_COMPAT_INFO"
	.align	4
        /*0000*/ 	.byte	0x02, 0x09, 0x00, 0x00, 0x02, 0x02, 0x01, 0x00, 0x02, 0x05, 0x05, 0x00, 0x03, 0x07, 0x01, 0x01
        /*0010*/ 	.byte	0x02, 0x03, 0x00, 0x00, 0x02, 0x06, 0x01, 0x00, 0x04, 0x0b, 0x08, 0x00, 0x01, 0x00, 0x00, 0x00
        /*0020*/ 	.byte	0x00, 0x00, 0x00, 0x00


//--------------------- .nv.info._Z21mandelbrot_tiled_fp32Piiiffff --------------------------
	.section	.nv.info._Z21mandelbrot_tiled_fp32Piiiffff,"",@"SHT_CUDA_INFO"
	.sectionflags	@""
	.align	4


	//----- nvinfo : EIATTR_CUDA_API_VERSION
	.align		4
        /*0000*/ 	.byte	0x04, 0x37
        /*0002*/ 	.short	(.L_7 - .L_6)
.L_6:
        /*0004*/ 	.word	0x00000082


	//----- nvinfo : EIATTR_KPARAM_INFO
	.align		4
.L_7:
        /*0008*/ 	.byte	0x04, 0x17
        /*000a*/ 	.short	(.L_9 - .L_8)
.L_8:
        /*000c*/ 	.word	0x00000000
        /*0010*/ 	.short	0x0006
        /*0012*/ 	.short	0x001c
        /*0014*/ 	.byte	0x00, 0xf0, 0x11, 0x00


	//----- nvinfo : EIATTR_KPARAM_INFO
	.align		4
.L_9:
        /*0018*/ 	.byte	0x04, 0x17
        /*001a*/ 	.short	(.L_11 - .L_10)
.L_10:
        /*001c*/ 	.word	0x00000000
        /*0020*/ 	.short	0x0005
        /*0022*/ 	.short	0x0018
        /*0024*/ 	.byte	0x00, 0xf0, 0x11, 0x00


	//----- nvinfo : EIATTR_KPARAM_INFO
	.align		4
.L_11:
        /*0028*/ 	.byte	0x04, 0x17
        /*002a*/ 	.short	(.L_13 - .L_12)
.L_12:
        /*002c*/ 	.word	0x00000000
        /*0030*/ 	.short	0x0004
        /*0032*/ 	.short	0x0014
        /*0034*/ 	.byte	0x00, 0xf0, 0x11, 0x00


	//----- nvinfo : EIATTR_KPARAM_INFO
	.align		4
.L_13:
        /*0038*/ 	.byte	0x04, 0x17
        /*003a*/ 	.short	(.L_15 - .L_14)
.L_14:
        /*003c*/ 	.word	0x00000000
        /*0040*/ 	.short	0x0003
        /*0042*/ 	.short	0x0010
        /*0044*/ 	.byte	0x00, 0xf0, 0x11, 0x00


	//----- nvinfo : EIATTR_KPARAM_INFO
	.align		4
.L_15:
        /*0048*/ 	.byte	0x04, 0x17
        /*004a*/ 	.short	(.L_17 - .L_16)
.L_16:
        /*004c*/ 	.word	0x00000000
        /*0050*/ 	.short	0x0002
        /*0052*/ 	.short	0x000c
        /*0054*/ 	.byte	0x00, 0xf0, 0x11, 0x00


	//----- nvinfo : EIATTR_KPARAM_INFO
	.align		4
.L_17:
        /*0058*/ 	.byte	0x04, 0x17
        /*005a*/ 	.short	(.L_19 - .L_18)
.L_18:
        /*005c*/ 	.word	0x00000000
        /*0060*/ 	.short	0x0001
        /*0062*/ 	.short	0x0008
        /*0064*/ 	.byte	0x00, 0xf0, 0x11, 0x00


	//----- nvinfo : EIATTR_KPARAM_INFO
	.align		4
.L_19:
        /*0068*/ 	.byte	0x04, 0x17
        /*006a*/ 	.short	(.L_21 - .L_20)
.L_20:
        /*006c*/ 	.word	0x00000000
        /*0070*/ 	.short	0x0000
        /*0072*/ 	.short	0x0000
        /*0074*/ 	.byte	0x00, 0xf5, 0x21, 0x00


	//----- nvinfo : EIATTR_SPARSE_MMA_MASK
	.align		4
.L_21:
        /*0078*/ 	.byte	0x03, 0x50
        /*007a*/ 	.short	0x0000


	//----- nvinfo : EIATTR_MAXREG_COUNT
	.align		4
        /*007c*/ 	.byte	0x03, 0x1b
        /*007e*/ 	.short	0x00ff


	//----- nvinfo : EIATTR_NUM_BARRIERS
	.align		4
        /*0080*/ 	.byte	0x02, 0x4c
        /*0082*/ 	.byte	0x01
	.zero		1


	//----- nvinfo : EIATTR_MERCURY_ISA_VERSION
	.align		4
        /*0084*/ 	.byte	0x03, 0x5f
        /*0086*/ 	.short	0x0101


	//----- nvinfo : EIATTR_VRC_CTA_INIT_COUNT
	.align		4
        /*0088*/ 	.byte	0x02, 0x4a
	.zero		1
	.zero		1


	//----- nvinfo : EIATTR_EXIT_INSTR_OFFSETS
	.align		4
        /*008c*/ 	.byte	0x04, 0x1c
        /*008e*/ 	.short	(.L_23 - .L_22)


	//   ....[0]....
.L_22:
        /*0090*/ 	.word	0x000001d0


	//   ....[1]....
        /*0094*/ 	.word	0x000003c0


	//----- nvinfo : EIATTR_CRS_STACK_SIZE
	.align		4
.L_23:
        /*0098*/ 	.byte	0x04, 0x1e
        /*009a*/ 	.short	(.L_25 - .L_24)
.L_24:
        /*009c*/ 	.word	0x00000000


	//----- nvinfo : EIATTR_CBANK_PARAM_SIZE
	.align		4
.L_25:
        /*00a0*/ 	.byte	0x03, 0x19
        /*00a2*/ 	.short	0x0020


	//----- nvinfo : EIATTR_PARAM_CBANK
	.align		4
        /*00a4*/ 	.byte	0x04, 0x0a
        /*00a6*/ 	.short	(.L_27 - .L_26)
	.align		4
.L_26:
        /*00a8*/ 	.word	index@(.nv.constant0._Z21mandelbrot_tiled_fp32Piiiffff)
        /*00ac*/ 	.short	0x0380
        /*00ae*/ 	.short	0x0020


	//----- nvinfo : EIATTR_SW_WAR
	.align		4
.L_27:
        /*00b0*/ 	.byte	0x04, 0x36
        /*00b2*/ 	.short	(.L_29 - .L_28)
.L_28:
        /*00b4*/ 	.word	0x00000008
.L_29:


//--------------------- .nv.callgraph             --------------------------
	.section	.nv.callgraph,"",@"SHT_CUDA_CALLGRAPH"
	.align	4
	.sectionentsize	8
	.align		4
        /*0000*/ 	.word	0x00000000
	.align		4
        /*0004*/ 	.word	0xffffffff
	.align		4
        /*0008*/ 	.word	0x00000000
	.align		4
        /*000c*/ 	.word	0xfffffffe
	.align		4
        /*0010*/ 	.word	0x00000000
	.align		4
        /*0014*/ 	.word	0xfffffffd
	.align		4
        /*0018*/ 	.word	0x00000000
	.align		4
        /*001c*/ 	.word	0xfffffffc


//--------------------- .text._Z21mandelbrot_tiled_fp32Piiiffff --------------------------
	.section	.text._Z21mandelbrot_tiled_fp32Piiiffff,"ax",@progbits
	.align	128
        .global         _Z21mandelbrot_tiled_fp32Piiiffff
        .type           _Z21mandelbrot_tiled_fp32Piiiffff,@function
        .size           _Z21mandelbrot_tiled_fp32Piiiffff,(.L_x_5 - _Z21mandelbrot_tiled_fp32Piiiffff)
        .other          _Z21mandelbrot_tiled_fp32Piiiffff,@"STO_CUDA_ENTRY STV_DEFAULT"
_Z21mandelbrot_tiled_fp32Piiiffff:
.text._Z21mandelbrot_tiled_fp32Piiiffff:
[----:B------:R-:W-:Y:S01]  /*0000*/  LDC R1, c[0x0][0x37c] ;  /* 0x0000df00ff017b82 */ /* 0x000fe20000000800 */
[----:B------:R-:W0:Y:S07]  /*0010*/  S2R R7, SR_TID.X ;  /* 0x0000000000077919 */ /* 0x000e2e0000002100 */
[----:B------:R-:W1:Y:S01]  /*0020*/  S2UR UR4, SR_CTAID.X ;  /* 0x00000000000479c3 */ /* 0x000e620000002500 */
[----:B------:R-:W1:Y:S01]  /*0030*/  LDCU UR5, c[0x0][0x360] ;  /* 0x00006c00ff0577ac */ /* 0x000e620008000800 */
[----:B------:R-:W-:Y:S01]  /*0040*/  BSSY.RECONVERGENT B0, `(.L_x_0) ;  /* 0x0000012000007945 */ /* 0x000fe20003800200 */
[----:B------:R-:W0:Y:S01]  /*0050*/  S2R R4, SR_TID.Y ;  /* 0x0000000000047919 */ /* 0x000e220000002200 */
[----:B------:R-:W2:Y:S04]  /*0060*/  LDCU UR7, c[0x0][0x364] ;  /* 0x00006c80ff0777ac */ /* 0x000ea80008000800 */
[----:B------:R-:W2:Y:S01]  /*0070*/  S2UR UR6, SR_CTAID.Y ;  /* 0x00000000000679c3 */ /* 0x000ea20000002600 */
[----:B-1----:R-:W-:-:S02]  /*0080*/  UIMAD UR4, UR4, UR5, URZ ;  /* 0x00000005040472a4 */ /* 0x002fc4000f8e02ff */
[----:B--2---:R-:W-:Y:S01]  /*0090*/  UIMAD UR5, UR6, UR7, URZ ;  /* 0x00000007060572a4 */ /* 0x004fe2000f8e02ff */
[----:B0-----:R-:W-:-:S13]  /*00a0*/  LOP3.LUT P0, RZ, R7, R4, RZ, 0xfc, !PT ;  /* 0x0000000407ff7212 */ /* 0x001fda000780fcff */
[----:B------:R-:W-:Y:S05]  /*00b0*/  @P0 BRA `(.L_x_1) ;  /* 0x0000000000280947 */ /* 0x000fea0003800000 */
[----:B------:R-:W0:Y:S01]  /*00c0*/  S2UR UR7, SR_CgaCtaId ;  /* 0x00000000000779c3 */ /* 0x000e220000008800 */
[----:B------:R-:W-:Y:S01]  /*00d0*/  UMOV UR6, 0x400 ;  /* 0x0000040000067882 */ /* 0x000fe20000000000 */
[----:B------:R-:W-:Y:S02]  /*00e0*/  I2FP.F32.U32 R3, UR4 ;  /* 0x0000000400037c45 */ /* 0x000fe40008201000 */
[----:B------:R-:W-:-:S04]  /*00f0*/  I2FP.F32.U32 R0, UR5 ;  /* 0x0000000500007c45 */ /* 0x000fc80008201000 */
[----:B------:R-:W1:Y:S08]  /*0100*/  LDC.64 R10, c[0x0][0x390] ;  /* 0x0000e400ff0a7b82 */ /* 0x000e700000000a00 */
[----:B------:R-:W1:Y:S01]  /*0110*/  LDC.64 R8, c[0x0][0x398] ;  /* 0x0000e600ff087b82 */ /* 0x000e620000000a00 */
[----:B0-----:R-:W-:Y:S01]  /*0120*/  ULEA UR6, UR7, UR6, 0x18 ;  /* 0x0000000607067291 */ /* 0x001fe2000f8ec0ff */
[----:B-1----:R-:W-:Y:S01]  /*0130*/  FFMA R2, R3, R8, R10 ;  /* 0x0000000803027223 */ /* 0x002fe2000000000a */
[----:B------:R-:W-:-:S07]  /*0140*/  FFMA R3, R0, R9, R11 ;  /* 0x0000000900037223 */ /* 0x000fce000000000b */
[----:B------:R0:W-:Y:S03]  /*0150*/  STS.64 [UR6], R2 ;  /* 0x00000002ff007988 */ /* 0x0001e60008000a06 */
.L_x_1:
[----:B------:R-:W-:Y:S05]  /*0160*/  BSYNC.RECONVERGENT B0 ;  /* 0x0000000000007941 */ /* 0x000fea0003800200 */
.L_x_0:
[----:B------:R-:W1:Y:S01]  /*0170*/  LDCU.64 UR6, c[0x0][0x388] ;  /* 0x00007100ff0677ac */ /* 0x000e620008000a00 */
[----:B------:R-:W-:Y:S02]  /*0180*/  IADD3 R5, PT, PT, R4, UR5, RZ ;  /* 0x0000000504057c10 */ /* 0x000fe4000fffe0ff */
[----:B------:R-:W-:Y:S01]  /*0190*/  IADD3 R0, PT, PT, R7, UR4, RZ ;  /* 0x0000000407007c10 */ /* 0x000fe2000fffe0ff */
[----:B------:R-:W-:Y:S01]  /*01a0*/  BAR.SYNC.DEFER_BLOCKING 0x0 ;  /* 0x0000000000007b1d */ /* 0x000fe20000010000 */
[----:B-1----:R-:W-:-:S04]  /*01b0*/  ISETP.GE.AND P0, PT, R5, UR7, PT ;  /* 0x0000000705007c0c */ /* 0x002fc8000bf06270 */
[----:B------:R-:W-:-:S13]  /*01c0*/  ISETP.GE.OR P0, PT, R0, UR6, P0 ;  /* 0x0000000600007c0c */ /* 0x000fda0008706670 */
[----:B------:R-:W-:Y:S05]  /*01d0*/  @P0 EXIT ;  /* 0x000000000000094d */ /* 0x000fea0003800000 */
[----:B------:R-:W1:Y:S01]  /*01e0*/  S2UR UR5, SR_CgaCtaId ;  /* 0x00000000000579c3 */ /* 0x000e620000008800 */
[----:B------:R-:W-:Y:S01]  /*01f0*/  UMOV UR4, 0x400 ;  /* 0x0000040000047882 */ /* 0x000fe20000000000 */
[----:B------:R-:W2:Y:S01]  /*0200*/  LDCU.64 UR8, c[0x0][0x398] ;  /* 0x00007300ff0877ac */ /* 0x000ea20008000a00 */
[----:B------:R-:W-:Y:S01]  /*0210*/  I2FP.F32.U32 R4, R4 ;  /* 0x0000000400047245 */ /* 0x000fe20000201000 */
[----:B------:R-:W-:Y:S01]  /*0220*/  BSSY.RECONVERGENT B0, `(.L_x_2) ;  /* 0x0000015000007945 */ /* 0x000fe20003800200 */
[----:B------:R-:W-:Y:S02]  /*0230*/  I2FP.F32.U32 R7, R7 ;  /* 0x0000000700077245 */ /* 0x000fe40000201000 */
[----:B------:R-:W-:Y:S01]  /*0240*/  CS2R R8, SRZ ;  /* 0x0000000000087805 */ /* 0x000fe2000001ff00 */
[----:B-1----:R-:W-:-:S09]  /*0250*/  ULEA UR4, UR5, UR4, 0x18 ;  /* 0x0000000405047291 */ /* 0x002fd2000f8ec0ff */
[----:B0-----:R-:W2:Y:S02]  /*0260*/  LDS.64 R2, [UR4] ;  /* 0x00000004ff027984 */ /* 0x001ea40008000a00 */
[----:B------:R-:W0:Y:S01]  /*0270*/  LDCU.64 UR4, c[0x0][0x358] ;  /* 0x00006b00ff0477ac */ /* 0x000e220008000a00 */
[----:B--2---:R-:W-:Y:S01]  /*0280*/  FFMA R3, R4, UR9, R3 ;  /* 0x0000000904037c23 */ /* 0x004fe20008000003 */
[----:B------:R-:W-:Y:S02]  /*0290*/  HFMA2 R4, -RZ, RZ, 0, 0 ;  /* 0x00000000ff047431 */ /* 0x000fe400000001ff */
[----:B------:R-:W-:Y:S01]  /*02a0*/  FFMA R2, R7, UR8, R2 ;  /* 0x0000000807027c23 */ /* 0x000fe20008000002 */
[----:B0-----:R-:W-:-:S07]  /*02b0*/  CS2R R6, SRZ ;  /* 0x0000000000067805 */ /* 0x001fce000001ff00 */
.L_x_3:
[----:B------:R-:W-:Y:S01]  /*02c0*/  FADD R7, R7, -R6 ;  /* 0x8000000607077221 */ /* 0x000fe20000000000 */
[----:B------:R-:W-:Y:S01]  /*02d0*/  FADD R6, R9, R9 ;  /* 0x0000000909067221 */ /* 0x000fe20000000000 */
[----:B------:R-:W-:Y:S02]  /*02e0*/  ISETP.GE.U32.AND P0, PT, R4, 0xc34f, PT ;  /* 0x0000c34f0400780c */ /* 0x000fe40003f06070 */
[----:B------:R-:W-:Y:S01]  /*02f0*/  FADD R9, R2, R7 ;  /* 0x0000000702097221 */ /* 0x000fe20000000000 */
[----:B------:R-:W-:Y:S01]  /*0300*/  FFMA R8, R6, R8, R3 ;  /* 0x0000000806087223 */ /* 0x000fe20000000003 */
[----:B------:R-:W-:Y:S02]  /*0310*/  IADD3 R4, PT, PT, R4, 0x1, RZ ;  /* 0x0000000104047810 */ /* 0x000fe40007ffe0ff */
[----:B------:R-:W-:Y:S01]  /*0320*/  FMUL R7, R9, R9 ;  /* 0x0000000909077220 */ /* 0x000fe20000400000 */
[----:B------:R-:W-:-:S04]  /*0330*/  FMUL R6, R8, R8 ;  /* 0x0000000808067220 */ /* 0x000fc80000400000 */
[----:B------:R-:W-:-:S05]  /*0340*/  FADD R10, R7, R6 ;  /* 0x00000006070a7221 */ /* 0x000fca0000000000 */
[----:B------:R-:W-:-:S13]  /*0350*/  FSETP.LE.AND P1, PT, R10, 4, PT ;  /* 0x408000000a00780b */ /* 0x000fda0003f23000 */
[----:B------:R-:W-:Y:S05]  /*0360*/  @!P0 BRA P1, `(.L_x_3) ;  /* 0xfffffffc00d48947 */ /* 0x000fea000083ffff */
[----:B------:R-:W-:Y:S05]  /*0370*/  BSYNC.RECONVERGENT B0 ;  /* 0x0000000000007941 */ /* 0x000fea0003800200 */
.L_x_2:
[----:B------:R-:W0:Y:S01]  /*0380*/  LDC.64 R2, c[0x0][0x380] ;  /* 0x0000e000ff027b82 */ /* 0x000e220000000a00 */
[----:B------:R-:W-:-:S04]  /*0390*/  IMAD R5, R5, UR6, R0 ;  /* 0x0000000605057c24 */ /* 0x000fc8000f8e0200 */
[----:B0-----:R-:W-:-:S05]  /*03a0*/  IMAD.WIDE R2, R5, 0x4, R2 ;  /* 0x0000000405027825 */ /* 0x001fca00078e0202 */
[----:B------:R-:W-:Y:S01]  /*03b0*/  STG.E desc[UR4][R2.64], R4 ;  /* 0x0000000402007986 */ /* 0x000fe2000c101904 */
[----:B------:R-:W-:Y:S05]  /*03c0*/  EXIT ;  /* 0x000000000000794d */ /* 0x000fea0003800000 */
.L_x_4:
[----:B------:R-:W-:-:S00]  /*03d0*/  BRA `(.L_x_4) ;  /* 0xfffffffc00fc7947 */ /* 0x000fc0000383ffff */
[----:B------:R-:W-:-:S00]  /*03e0*/  NOP ;  /* 0x0000000000007918 */ /* 0x000fc00000000000 */
        /* <DEDUP_REMOVED lines=9> */
.L_x_5:


//--------------------- .nv.shared._Z21mandelbrot_tiled_fp32Piiiffff --------------------------
	.section	.nv.shared._Z21mandelbrot_tiled_fp32Piiiffff,"aw",@nobits
	.sectionflags	@""
	.align	4
.nv.shared._Z21mandelbrot_tiled_fp32Piiiffff:
	.zero		1032


//--------------------- .nv.shared.reserved.0     --------------------------
	.section	.nv.shared.reserved.0,"aw",@nobits
	.weak		__nv_reservedSMEM_offset_0_alias
	.size		__nv_reservedSMEM_offset_0_alias, 0, 64
	.other		__nv_reservedSMEM_offset_0_alias,@"STO_CUDA_RESERVED_SHARED STV_DEFAULT"
__nv_reservedSMEM_offset_0_alias:
	.zero		0
	.zero		64


//--------------------- .nv.constant0._Z21mandelbrot_tiled_fp32Piiiffff --------------------------
	.section	.nv.constant0._Z21mandelbrot_tiled_fp32Piiiffff,"a",@progbits
	.sectionflags	@""
	.align	4
.nv.constant0._Z21mandelbrot_tiled_fp32Piiiffff:
	.zero		928


//--------------------- SYMBOLS --------------------------

	.type		.nv.reservedSmem.offset0,@object
	.size		.nv.reservedSmem.offset0,0x4
	.type		.nv.reservedSmem.cap,@object
	.size		.nv.reservedSmem.cap,0x4
